	.headerflags	@"EF_CUDA_TEXMODE_UNIFIED EF_CUDA_64BIT_ADDRESS EF_CUDA_ACCELERATORS EF_CUDA_SM90 EF_CUDA_VIRTUAL_SM(EF_CUDA_SM90)"
	.elftype	@"ET_EXEC"


//--------------------- .nv.info                  --------------------------
	.section	.nv.info,"",@"SHT_CUDA_INFO"
	.align	4


	//----- nvinfo : EIATTR_REGCOUNT
	.align		4
        /*0000*/ 	.byte	0x04, 0x2f
        /*0002*/ 	.short	(.L_1 - .L_0)
	.align		4
.L_0:
        /*0004*/ 	.word	index@(triton_poi_fused_clone_4)
        /*0008*/ 	.word	0x00000010


	//----- nvinfo : EIATTR_MIN_STACK_SIZE
	.align		4
.L_1:
        /*000c*/ 	.byte	0x04, 0x12
        /*000e*/ 	.short	(.L_3 - .L_2)
	.align		4
.L_2:
        /*0010*/ 	.word	index@(triton_poi_fused_clone_4)
        /*0014*/ 	.word	0x00000000


	//----- nvinfo : EIATTR_FRAME_SIZE
	.align		4
.L_3:
        /*0018*/ 	.byte	0x04, 0x11
        /*001a*/ 	.short	(.L_5 - .L_4)
	.align		4
.L_4:
        /*001c*/ 	.word	index@(triton_poi_fused_clone_4)
        /*0020*/ 	.word	0x00000000


	//----- nvinfo : EIATTR_MIN_STACK_SIZE
	.align		4
.L_5:
        /*0024*/ 	.byte	0x04, 0x12
        /*0026*/ 	.short	(.L_7 - .L_6)
	.align		4
.L_6:
        /*0028*/ 	.word	index@(triton_poi_fused_clone_4)
        /*002c*/ 	.word	0x00000000
.L_7:


//--------------------- .nv.info.triton_poi_fused_clone_4 --------------------------
	.section	.nv.info.triton_poi_fused_clone_4,"",@"SHT_CUDA_INFO"
	.sectionflags	@""
	.align	4


	//----- nvinfo : EIATTR_CUDA_API_VERSION
	.align		4
        /*0000*/ 	.byte	0x04, 0x37
        /*0002*/ 	.short	(.L_9 - .L_8)
.L_8:
        /*0004*/ 	.word	0x0000007c


	//----- nvinfo : EIATTR_KPARAM_INFO
	.align		4
.L_9:
        /*0008*/ 	.byte	0x04, 0x17
        /*000a*/ 	.short	(.L_11 - .L_10)
.L_10:
        /*000c*/ 	.word	0x00000000
        /*0010*/ 	.short	0x0004
        /*0012*/ 	.short	0x001c
        /*0014*/ 	.byte	0x00, 0xf0, 0x11, 0x00


	//----- nvinfo : EIATTR_KPARAM_INFO
	.align		4
.L_11:
        /*0018*/ 	.byte	0x04, 0x17
        /*001a*/ 	.short	(.L_13 - .L_12)
.L_12:
        /*001c*/ 	.word	0x00000000
        /*0020*/ 	.short	0x0003
        /*0022*/ 	.short	0x0018
        /*0024*/ 	.byte	0x00, 0xf0, 0x11, 0x00


	//----- nvinfo : EIATTR_KPARAM_INFO
	.align		4
.L_13:
        /*0028*/ 	.byte	0x04, 0x17
        /*002a*/ 	.short	(.L_15 - .L_14)
.L_14:
        /*002c*/ 	.word	0x00000000
        /*0030*/ 	.short	0x0002
        /*0032*/ 	.short	0x0010
        /*0034*/ 	.byte	0x00, 0xf4, 0x21, 0x00


	//----- nvinfo : EIATTR_KPARAM_INFO
	.align		4
.L_15:
        /*0038*/ 	.byte	0x04, 0x17
        /*003a*/ 	.short	(.L_17 - .L_16)
.L_16:
        /*003c*/ 	.word	0x00000000
        /*0040*/ 	.short	0x0001
        /*0042*/ 	.short	0x0008
        /*0044*/ 	.byte	0x00, 0xf4, 0x21, 0x00


	//----- nvinfo : EIATTR_KPARAM_INFO
	.align		4
.L_17:
        /*0048*/ 	.byte	0x04, 0x17
        /*004a*/ 	.short	(.L_19 - .L_18)
.L_18:
        /*004c*/ 	.word	0x00000000
        /*0050*/ 	.short	0x0000
        /*0052*/ 	.short	0x0000
        /*0054*/ 	.byte	0x00, 0xf4, 0x21, 0x00


	//----- nvinfo : EIATTR_SPARSE_MMA_MASK
	.align		4
.L_19:
        /*0058*/ 	.byte	0x03, 0x50
        /*005a*/ 	.short	0x0000


	//----- nvinfo : EIATTR_MAXREG_COUNT
	.align		4
        /*005c*/ 	.byte	0x03, 0x1b
        /*005e*/ 	.short	0x00ff


	//----- nvinfo : EIATTR_EXIT_INSTR_OFFSETS
	.align		4
        /*0060*/ 	.byte	0x04, 0x1c
        /*0062*/ 	.short	(.L_21 - .L_20)


	//   ....[0]....
.L_20:
        /*0064*/ 	.word	0x00000320


	//   ....[1]....
        /*0068*/ 	.word	0x00000380


	//----- nvinfo : EIATTR_REQNTID
	.align		4
.L_21:
        /*006c*/ 	.byte	0x04, 0x10
        /*006e*/ 	.short	(.L_23 - .L_22)
.L_22:
        /*0070*/ 	.word	0x00000020
        /*0074*/ 	.word	0x00000001
        /*0078*/ 	.word	0x00000001


	//----- nvinfo : EIATTR_CBANK_PARAM_SIZE
	.align		4
.L_23:
        /*007c*/ 	.byte	0x03, 0x19
        /*007e*/ 	.short	0x0020


	//----- nvinfo : EIATTR_PARAM_CBANK
	.align		4
        /*0080*/ 	.byte	0x04, 0x0a
        /*0082*/ 	.short	(.L_25 - .L_24)
	.align		4
.L_24:
        /*0084*/ 	.word	index@(.nv.constant0.triton_poi_fused_clone_4)
        /*0088*/ 	.short	0x0210
        /*008a*/ 	.short	0x0020


	//----- nvinfo : EIATTR_SW_WAR
	.align		4
.L_25:
        /*008c*/ 	.byte	0x04, 0x36
        /*008e*/ 	.short	(.L_27 - .L_26)
.L_26:
        /*0090*/ 	.word	0x00000008
.L_27:


//--------------------- .nv.callgraph             --------------------------
	.section	.nv.callgraph,"",@"SHT_CUDA_CALLGRAPH"
	.align	4
	.sectionentsize	8
	.align		4
        /*0000*/ 	.word	0x00000000
	.align		4
        /*0004*/ 	.word	0xffffffff
	.align		4
        /*0008*/ 	.word	0x00000000
	.align		4
        /*000c*/ 	.word	0xfffffffe
	.align		4
        /*0010*/ 	.word	0x00000000
	.align		4
        /*0014*/ 	.word	0xfffffffd
	.align		4
        /*0018*/ 	.word	0x00000000
	.align		4
        /*001c*/ 	.word	0xfffffffc


//--------------------- .text.triton_poi_fused_clone_4 --------------------------
	.section	.text.triton_poi_fused_clone_4,"ax",@progbits
	.sectionflags	@"SHF_BARRIERS=1"
	.align	128
        .global         triton_poi_fused_clone_4
        .type           triton_poi_fused_clone_4,@function
        .size           triton_poi_fused_clone_4,(.L_x_1 - triton_poi_fused_clone_4)
        .other          triton_poi_fused_clone_4,@"STO_CUDA_ENTRY STV_DEFAULT"
triton_poi_fused_clone_4:
.text.triton_poi_fused_clone_4:
[----:B------:R-:W0:Y:S02]  /*0000*/  LDC R1, c[0x0][0x28] ;  /* 0x00000a00ff017b82 */ /* 0x000e240000000800 */
[----:B------:R-:W1:Y:S01]  /*0010*/  S2R R0, SR_CTAID.Y ;  /* 0x0000000000007919 */ /* 0x000e620000002600 */
[----:B------:R-:W2:Y:S01]  /*0020*/  LDC.64 R4, c[0x0][0x218] ;  /* 0x00008600ff047b82 */ /* 0x000ea20000000a00 */
[----:B------:R-:W-:Y:S01]  /*0030*/  ULDC.64 UR6, c[0x0][0x208] ;  /* 0x0000820000067ab9 */ /* 0x000fe20000000a00 */
[----:B------:R-:W3:Y:S01]  /*0040*/  S2R R13, SR_TID.X ;  /* 0x00000000000d7919 */ /* 0x000ee20000002100 */
[----:B------:R-:W4:Y:S05]  /*0050*/  S2R R8, SR_CTAID.X ;  /* 0x0000000000087919 */ /* 0x000f2a0000002500 */
[----:B------:R-:W5:Y:S01]  /*0060*/  LDC.64 R2, c[0x0][0x210] ;  /* 0x00008400ff027b82 */ /* 0x000f620000000a00 */
[----:B-1----:R-:W-:Y:S01]  /*0070*/  IMAD.SHL.U32 R0, R0, 0x10, RZ ;  /* 0x0000001000007824 */ /* 0x002fe200078e00ff */
[----:B---3--:R-:W-:-:S04]  /*0080*/  SHF.R.U32.HI R9, RZ, 0x4, R13 ;  /* 0x00000004ff097819 */ /* 0x008fc8000001160d */
[----:B------:R-:W-:Y:S01]  /*0090*/  LOP3.LUT R6, R0, 0xf, R13, 0xf8, !PT ;  /* 0x0000000f00067812 */ /* 0x000fe200078ef80d */
[----:B----4-:R-:W-:Y:S01]  /*00a0*/  IMAD.SHL.U32 R8, R8, 0x2, RZ ;  /* 0x0000000208087824 */ /* 0x010fe200078e00ff */
[----:B------:R-:W-:Y:S02]  /*00b0*/  SGXT.U32 R9, R9, 0x1 ;  /* 0x000000010909781a */ /* 0x000fe40000000000 */
[----:B------:R-:W-:Y:S02]  /*00c0*/  SHF.R.S32.HI R7, RZ, 0x1f, R6 ;  /* 0x0000001fff077819 */ /* 0x000fe40000011406 */
[----:B------:R-:W-:Y:S02]  /*00d0*/  ISETP.GE.AND P1, PT, R6, 0x10, PT ;  /* 0x000000100600780c */ /* 0x000fe40003f26270 */
[----:B------:R-:W-:Y:S02]  /*00e0*/  LEA.HI R10, R7, R6, RZ, 0x2 ;  /* 0x00000006070a7211 */ /* 0x000fe400078f10ff */
[----:B------:R-:W-:-:S02]  /*00f0*/  LOP3.LUT R7, R8, R9, RZ, 0xfc, !PT ;  /* 0x0000000908077212 */ /* 0x000fc400078efcff */
[----:B------:R-:W-:Y:S02]  /*0100*/  LOP3.LUT R11, R10, 0xfffffffc, RZ, 0xc0, !PT ;  /* 0xfffffffc0a0b7812 */ /* 0x000fe400078ec0ff */
[C---:B------:R-:W-:Y:S02]  /*0110*/  ISETP.GE.AND P0, PT, R7.reuse, 0x5, PT ;  /* 0x000000050700780c */ /* 0x040fe40003f06270 */
[----:B------:R-:W-:Y:S01]  /*0120*/  SHF.R.S32.HI R10, RZ, 0x2, R10 ;  /* 0x00000002ff0a7819 */ /* 0x000fe2000001140a */
[C---:B------:R-:W-:Y:S01]  /*0130*/  IMAD.IADD R11, R6.reuse, 0x1, -R11 ;  /* 0x00000001060b7824 */ /* 0x040fe200078e0a0b */
[----:B------:R-:W-:Y:S01]  /*0140*/  ISETP.LT.AND P0, PT, R6, 0x10, !P0 ;  /* 0x000000100600780c */ /* 0x000fe20004701270 */
[----:B------:R-:W-:Y:S02]  /*0150*/  IMAD.MOV.U32 R6, RZ, RZ, RZ ;  /* 0x000000ffff067224 */ /* 0x000fe400078e00ff */
[----:B------:R-:W-:Y:S02]  /*0160*/  IMAD R7, R7, 0x4, R11 ;  /* 0x0000000407077824 */ /* 0x000fe400078e020b */
[----:B--2---:R-:W-:-:S04]  /*0170*/  IMAD.WIDE R4, R11, 0x4, R4 ;  /* 0x000000040b047825 */ /* 0x004fc800078e0204 */
[----:B------:R-:W-:Y:S02]  /*0180*/  IMAD R7, R10, 0x14, R7 ;  /* 0x000000140a077824 */ /* 0x000fe400078e0207 */
[----:B------:R-:W-:Y:S02]  /*0190*/  IMAD.MOV.U32 R11, RZ, RZ, RZ ;  /* 0x000000ffff0b7224 */ /* 0x000fe400078e00ff */
[----:B-----5:R-:W-:-:S04]  /*01a0*/  IMAD.WIDE R2, R7, 0x4, R2 ;  /* 0x0000000407027825 */ /* 0x020fc800078e0202 */
[----:B------:R-:W2:Y:S04]  /*01b0*/  @!P1 LDG.E.EL R11, desc[UR6][R4.64] ;  /* 0x00000006040b9981 */ /* 0x000ea8000c2e1900 */
[----:B------:R1:W2:Y:S01]  /*01c0*/  @P0 LDG.E.EL R6, desc[UR6][R2.64] ;  /* 0x0000000602060981 */ /* 0x0002a2000c2e1900 */
[----:B------:R-:W3:Y:S01]  /*01d0*/  S2UR UR5, SR_CgaCtaId ;  /* 0x00000000000579c3 */ /* 0x000ee20000008800 */
[----:B------:R-:W-:Y:S01]  /*01e0*/  IMAD.SHL.U32 R10, R13, 0x2, RZ ;  /* 0x000000020d0a7824 */ /* 0x000fe200078e00ff */
[----:B------:R-:W-:Y:S01]  /*01f0*/  UMOV UR4, 0x400 ;  /* 0x0000040000047882 */ /* 0x000fe20000000000 */
[----:B------:R-:W-:Y:S02]  /*0200*/  SHF.R.U32.HI R7, RZ, 0x1, R13 ;  /* 0x00000001ff077819 */ /* 0x000fe4000001160d */
[----:B------:R-:W-:-:S02]  /*0210*/  LOP3.LUT R8, R8, 0x1, R13, 0xf8, !PT ;  /* 0x0000000108087812 */ /* 0x000fc400078ef80d */
[----:B------:R-:W-:Y:S02]  /*0220*/  LOP3.LUT R12, R10, 0x1e, RZ, 0xc0, !PT ;  /* 0x0000001e0a0c7812 */ /* 0x000fe400078ec0ff */
[----:B------:R-:W-:Y:S02]  /*0230*/  LOP3.LUT R9, R9, 0x1e, R10, 0xf8, !PT ;  /* 0x0000001e09097812 */ /* 0x000fe400078ef80a */
[----:B------:R-:W-:Y:S02]  /*0240*/  SGXT.U32 R7, R7, 0x4 ;  /* 0x000000040707781a */ /* 0x000fe40000000000 */
[----:B------:R-:W-:Y:S02]  /*0250*/  ISETP.GE.AND P0, PT, R8, 0x5, PT ;  /* 0x000000050800780c */ /* 0x000fe40003f06270 */
[----:B------:R-:W-:Y:S02]  /*0260*/  LOP3.LUT R7, R0, R7, RZ, 0xfc, !PT ;  /* 0x0000000700077212 */ /* 0x000fe400078efcff */
[----:B------:R-:W-:-:S02]  /*0270*/  LOP3.LUT R10, R10, 0x3c, RZ, 0xc0, !PT ;  /* 0x0000003c0a0a7812 */ /* 0x000fc400078ec0ff */
[----:B------:R-:W-:Y:S02]  /*0280*/  ISETP.LT.AND P0, PT, R7, 0x10, !P0 ;  /* 0x000000100700780c */ /* 0x000fe40004701270 */
[----:B------:R-:W-:Y:S01]  /*0290*/  LOP3.LUT R0, R13, 0x1f, RZ, 0xc0, !PT ;  /* 0x0000001f0d007812 */ /* 0x000fe200078ec0ff */
[----:B---3--:R-:W-:-:S06]  /*02a0*/  UPRMT UR4, UR5, 0x654, UR4 ;  /* 0x0000065405047896 */ /* 0x008fcc0008000004 */
[----:B------:R-:W-:Y:S01]  /*02b0*/  LEA R12, R12, UR4, 0x1 ;  /* 0x000000040c0c7c11 */ /* 0x000fe2000f8e08ff */
[----:B-1----:R-:W-:-:S04]  /*02c0*/  VIADD R3, R10, UR4 ;  /* 0x000000040a037c36 */ /* 0x002fc80008000000 */
[----:B------:R-:W-:Y:S02]  /*02d0*/  IMAD R9, R9, 0x4, R12 ;  /* 0x0000000409097824 */ /* 0x000fe400078e020c */
[----:B------:R-:W-:Y:S02]  /*02e0*/  IMAD R0, R0, 0x4, R3 ;  /* 0x0000000400007824 */ /* 0x000fe400078e0203 */
[----:B--2---:R-:W-:-:S05]  /*02f0*/  FADD R6, R11, R6 ;  /* 0x000000060b067221 */ /* 0x004fca0000000000 */
[----:B------:R1:W-:Y:S01]  /*0300*/  STS [R9], R6 ;  /* 0x0000000609007388 */ /* 0x0003e20000000800 */
[----:B------:R-:W-:Y:S06]  /*0310*/  BAR.SYNC.DEFER_BLOCKING 0x0 ;  /* 0x0000000000007b1d */ /* 0x000fec0000010000 */
[----:B-1----:R-:W-:Y:S05]  /*0320*/  @!P0 EXIT ;  /* 0x000000000000894d */ /* 0x002fea0003800000 */
[----:B------:R-:W0:Y:S01]  /*0330*/  LDS R5, [R0] ;  /* 0x0000000000057984 */ /* 0x000e220000000800 */
[----:B------:R-:W1:Y:S01]  /*0340*/  LDC.64 R2, c[0x0][0x220] ;  /* 0x00008800ff027b82 */ /* 0x000e620000000a00 */
[----:B------:R-:W-:-:S04]  /*0350*/  IMAD R7, R7, 0x5, R8 ;  /* 0x0000000507077824 */ /* 0x000fc800078e0208 */
[----:B-1----:R-:W-:-:S05]  /*0360*/  IMAD.WIDE R2, R7, 0x4, R2 ;  /* 0x0000000407027825 */ /* 0x002fca00078e0202 */
[----:B0-----:R-:W-:Y:S01]  /*0370*/  STG.E desc[UR6][R2.64], R5 ;  /* 0x0000000502007986 */ /* 0x001fe2000c101906 */
[----:B------:R-:W-:Y:S05]  /*0380*/  EXIT ;  /* 0x000000000000794d */ /* 0x000fea0003800000 */
.L_x_0:
[----:B------:R-:W-:-:S00]  /*0390*/  BRA `(.L_x_0) ;  /* 0xfffffffc00fc7947 */ /* 0x000fc0000383ffff */
[----:B------:R-:W-:-:S00]  /*03a0*/  NOP ;  /* 0x0000000000007918 */ /* 0x000fc00000000000 */
        /* <DEDUP_REMOVED lines=13> */
.L_x_1:


//--------------------- .nv.shared.triton_poi_fused_clone_4 --------------------------
	.section	.nv.shared.triton_poi_fused_clone_4,"aw",@nobits
	.sectionflags	@""
	.align	16
	.zero		1024


//--------------------- .nv.constant0.triton_poi_fused_clone_4 --------------------------
	.section	.nv.constant0.triton_poi_fused_clone_4,"a",@progbits
	.sectionflags	@""
	.align	4
.nv.constant0.triton_poi_fused_clone_4:
	.zero		560
